//
// Generated by NVIDIA NVVM Compiler
//
// Compiler Build ID: CL-36424714
// Cuda compilation tools, release 13.0, V13.0.88
// Based on NVVM 20.0.0
//

.version 9.0
.target sm_100
.address_size 64

	// .globl	_Z3incPim

.visible .entry _Z3incPim(
	.param .u64 .ptr .align 1 _Z3incPim_param_0,
	.param .u64 _Z3incPim_param_1
)
{
	.reg .pred 	%p<3>;
	.reg .b32 	%r<9>;
	.reg .b64 	%rd<11>;

	ld.param.u64 	%rd6, [_Z3incPim_param_0];
	ld.param.u64 	%rd7, [_Z3incPim_param_1];
	mov.u32 	%r2, %tid.x;
	mov.u32 	%r1, %ntid.x;
	mov.u32 	%r3, %ctaid.x;
	mad.lo.s32 	%r4, %r1, %r3, %r2;
	cvt.u64.u32 	%rd10, %r4;
	setp.le.u64 	%p1, %rd7, %rd10;
	@%p1 bra 	$L__BB0_3;
	mov.u32 	%r5, %nctaid.x;
	mul.lo.s32 	%r6, %r1, %r5;
	cvt.u64.u32 	%rd2, %r6;
	cvta.to.global.u64 	%rd3, %rd6;
$L__BB0_2:
	shl.b64 	%rd8, %rd10, 2;
	add.s64 	%rd9, %rd3, %rd8;
	ld.global.u32 	%r7, [%rd9];
	add.s32 	%r8, %r7, 1;
	st.global.u32 	[%rd9], %r8;
	add.s64 	%rd10, %rd10, %rd2;
	setp.lt.u64 	%p2, %rd10, %rd7;
	@%p2 bra 	$L__BB0_2;
$L__BB0_3:
	ret;

}


// ===== COMPILED SASS (sm_100) =====

	.target	sm_100

	.elftype	@"ET_EXEC"


//--------------------- .note.nv.tkinfo           --------------------------
	.section	.note.nv.tkinfo,"",@"SHT_NOTE"
	.sectionflags	@"SHF_NOTE_NV_TKINFO"
	.tkinfo
        /*0018*/ 	.word	0x00000002
        /*0030*/ 	.string	""
        /*0030*/ 	.string	"ptxas"
        /*0030*/ 	.string	"Cuda compilation tools, release 13.0, V13.0.88"
        /*0030*/ 	.string	"Build cuda_13.0.r13.0/compiler.36424714_0"
        /*0030*/ 	.string	"-arch sm_100 -m 64 "



//--------------------- .note.nv.cuinfo           --------------------------
	.section	.note.nv.cuinfo,"",@"SHT_NOTE"
	.sectionflags	@"SHF_NOTE_NV_CUINFO"
        /*0018*/ 	.short	0x0002
        /*001a*/ 	.short	0x0064
        /*001c*/ 	.short	0x0082
	.zero		2


//--------------------- .nv.info                  --------------------------
	.section	.nv.info,"",@"SHT_CUDA_INFO"
	.align	4


	//----- nvinfo : EIATTR_REGCOUNT
	.align		4
        /*0000*/ 	.byte	0x04, 0x2f
        /*0002*/ 	.short	(.L_1 - .L_0)
	.align		4
.L_0:
        /*0004*/ 	.word	index@(_Z3incPim)
        /*0008*/ 	.word	0x0000000a


	//----- nvinfo : EIATTR_FRAME_SIZE
	.align		4
.L_1:
        /*000c*/ 	.byte	0x04, 0x11
        /*000e*/ 	.short	(.L_3 - .L_2)
	.align		4
.L_2:
        /*0010*/ 	.word	index@(_Z3incPim)
        /*0014*/ 	.word	0x00000000


	//----- nvinfo : EIATTR_MIN_STACK_SIZE
	.align		4
.L_3:
        /*0018*/ 	.byte	0x04, 0x12
        /*001a*/ 	.short	(.L_5 - .L_4)
	.align		4
.L_4:
        /*001c*/ 	.word	index@(_Z3incPim)
        /*0020*/ 	.word	0x00000000
.L_5:


//--------------------- .nv.compat                --------------------------
	.section	.nv.compat,"",@"SHT_CUDA_COMPAT_INFO"
	.align	4
        /*0000*/ 	.byte	0x02, 0x09, 0x00, 0x00, 0x02, 0x02, 0x01, 0x00, 0x02, 0x05, 0x05, 0x00, 0x03, 0x07, 0x01, 0x01
        /*0010*/ 	.byte	0x02, 0x03, 0x00, 0x00, 0x02, 0x06, 0x01, 0x00, 0x04, 0x0b, 0x08, 0x00, 0x09, 0x00, 0x00, 0x00
        /*0020*/ 	.byte	0x00, 0x00, 0x00, 0x00


//--------------------- .nv.info._Z3incPim        --------------------------
	.section	.nv.info._Z3incPim,"",@"SHT_CUDA_INFO"
	.sectionflags	@""
	.align	4


	//----- nvinfo : EIATTR_CUDA_API_VERSION
	.align		4
        /*0000*/ 	.byte	0x04, 0x37
        /*0002*/ 	.short	(.L_7 - .L_6)
.L_6:
        /*0004*/ 	.word	0x00000082


	//----- nvinfo : EIATTR_KPARAM_INFO
	.align		4
.L_7:
        /*0008*/ 	.byte	0x04, 0x17
        /*000a*/ 	.short	(.L_9 - .L_8)
.L_8:
        /*000c*/ 	.word	0x00000000
        /*0010*/ 	.short	0x0001
        /*0012*/ 	.short	0x0008
        /*0014*/ 	.byte	0x00, 0xf0, 0x21, 0x00


	//----- nvinfo : EIATTR_KPARAM_INFO
	.align		4
.L_9:
        /*0018*/ 	.byte	0x04, 0x17
        /*001a*/ 	.short	(.L_11 - .L_10)
.L_10:
        /*001c*/ 	.word	0x00000000
        /*0020*/ 	.short	0x0000
        /*0022*/ 	.short	0x0000
        /*0024*/ 	.byte	0x00, 0xf5, 0x21, 0x00


	//----- nvinfo : EIATTR_SPARSE_MMA_MASK
	.align		4
.L_11:
        /*0028*/ 	.byte	0x03, 0x50
        /*002a*/ 	.short	0x0000


	//----- nvinfo : EIATTR_MAXREG_COUNT
	.align		4
        /*002c*/ 	.byte	0x03, 0x1b
        /*002e*/ 	.short	0x00ff


	//----- nvinfo : EIATTR_MERCURY_ISA_VERSION
	.align		4
        /*0030*/ 	.byte	0x03, 0x5f
        /*0032*/ 	.short	0x0101


	//----- nvinfo : EIATTR_VRC_CTA_INIT_COUNT
	.align		4
        /*0034*/ 	.byte	0x02, 0x4a
	.zero		1
	.zero		1


	//----- nvinfo : EIATTR_EXIT_INSTR_OFFSETS
	.align		4
        /*0038*/ 	.byte	0x04, 0x1c
        /*003a*/ 	.short	(.L_13 - .L_12)


	//   ....[0]....
.L_12:
        /*003c*/ 	.word	0x00000080


	//   ....[1]....
        /*0040*/ 	.word	0x00000190


	//----- nvinfo : EIATTR_CRS_STACK_SIZE
	.align		4
.L_13:
        /*0044*/ 	.byte	0x04, 0x1e
        /*0046*/ 	.short	(.L_15 - .L_14)
.L_14:
        /*0048*/ 	.word	0x00000000


	//----- nvinfo : EIATTR_CBANK_PARAM_SIZE
	.align		4
.L_15:
        /*004c*/ 	.byte	0x03, 0x19
        /*004e*/ 	.short	0x0010


	//----- nvinfo : EIATTR_PARAM_CBANK
	.align		4
        /*0050*/ 	.byte	0x04, 0x0a
        /*0052*/ 	.short	(.L_17 - .L_16)
	.align		4
.L_16:
        /*0054*/ 	.word	index@(.nv.constant0._Z3incPim)
        /*0058*/ 	.short	0x0380
        /*005a*/ 	.short	0x0010


	//----- nvinfo : EIATTR_SW_WAR
	.align		4
.L_17:
        /*005c*/ 	.byte	0x04, 0x36
        /*005e*/ 	.short	(.L_19 - .L_18)
.L_18:
        /*0060*/ 	.word	0x00000008
.L_19:


//--------------------- .nv.callgraph             --------------------------
	.section	.nv.callgraph,"",@"SHT_CUDA_CALLGRAPH"
	.align	4
	.sectionentsize	8
	.align		4
        /*0000*/ 	.word	0x00000000
	.align		4
        /*0004*/ 	.word	0xffffffff
	.align		4
        /*0008*/ 	.word	0x00000000
	.align		4
        /*000c*/ 	.word	0xfffffffe
	.align		4
        /*0010*/ 	.word	0x00000000
	.align		4
        /*0014*/ 	.word	0xfffffffd
	.align		4
        /*0018*/ 	.word	0x00000000
	.align		4
        /*001c*/ 	.word	0xfffffffc


//--------------------- .text._Z3incPim           --------------------------
	.section	.text._Z3incPim,"ax",@progbits
	.align	128
        .global         _Z3incPim
        .type           _Z3incPim,@function
        .size           _Z3incPim,(.L_x_2 - _Z3incPim)
        .other          _Z3incPim,@"STO_CUDA_ENTRY STV_DEFAULT"
_Z3incPim:
.text._Z3incPim:
[----:B------:R-:W-:Y:S01]  /*0000*/  LDC R1, c[0x0][0x37c] ;  /* 0x0000df00ff017b82 */ /* 0x000fe20000000800 */
[----:B------:R-:W0:Y:S01]  /*0010*/  S2R R0, SR_TID.X ;  /* 0x0000000000007919 */ /* 0x000e220000002100 */
[----:B------:R-:W0:Y:S01]  /*0020*/  LDCU UR4, c[0x0][0x360] ;  /* 0x00006c00ff0477ac */ /* 0x000e220008000800 */
[----:B------:R-:W0:Y:S01]  /*0030*/  S2R R3, SR_CTAID.X ;  /* 0x0000000000037919 */ /* 0x000e220000002500 */
[----:B------:R-:W1:Y:S01]  /*0040*/  LDCU.64 UR8, c[0x0][0x388] ;  /* 0x00007100ff0877ac */ /* 0x000e620008000a00 */
[----:B0-----:R-:W-:-:S05]  /*0050*/  IMAD R0, R3, UR4, R0 ;  /* 0x0000000403007c24 */ /* 0x001fca000f8e0200 */
[----:B-1----:R-:W-:-:S04]  /*0060*/  ISETP.GE.U32.AND P0, PT, R0, UR8, PT ;  /* 0x0000000800007c0c */ /* 0x002fc8000bf06070 */
[----:B------:R-:W-:-:S13]  /*0070*/  ISETP.GE.U32.AND.EX P0, PT, RZ, UR9, PT, P0 ;  /* 0x00000009ff007c0c */ /* 0x000fda000bf06100 */
[----:B------:R-:W-:Y:S05]  /*0080*/  @P0 EXIT ;  /* 0x000000000000094d */ /* 0x000fea0003800000 */
[----:B------:R-:W0:Y:S01]  /*0090*/  LDCU UR5, c[0x0][0x370] ;  /* 0x00006e00ff0577ac */ /* 0x000e220008000800 */
[----:B------:R-:W-:Y:S02]  /*00a0*/  IMAD.MOV.U32 R4, RZ, RZ, R0 ;  /* 0x000000ffff047224 */ /* 0x000fe400078e0000 */
[----:B------:R-:W-:Y:S01]  /*00b0*/  IMAD.MOV.U32 R7, RZ, RZ, RZ ;  /* 0x000000ffff077224 */ /* 0x000fe200078e00ff */
[----:B------:R-:W1:Y:S01]  /*00c0*/  LDCU.64 UR6, c[0x0][0x358] ;  /* 0x00006b00ff0677ac */ /* 0x000e620008000a00 */
[----:B------:R-:W2:Y:S01]  /*00d0*/  LDCU.64 UR10, c[0x0][0x380] ;  /* 0x00007000ff0a77ac */ /* 0x000ea20008000a00 */
[----:B0-----:R-:W-:-:S12]  /*00e0*/  UIMAD UR4, UR4, UR5, URZ ;  /* 0x00000005040472a4 */ /* 0x001fd8000f8e02ff */
.L_x_0:
[----:B0-2---:R-:W-:-:S04]  /*00f0*/  LEA R2, P0, R4, UR10, 0x2 ;  /* 0x0000000a04027c11 */ /* 0x005fc8000f8010ff */
[----:B------:R-:W-:-:S05]  /*0100*/  LEA.HI.X R3, R4, UR11, R7, 0x2, P0 ;  /* 0x0000000b04037c11 */ /* 0x000fca00080f1407 */
[----:B-1----:R-:W2:Y:S01]  /*0110*/  LDG.E R0, desc[UR6][R2.64] ;  /* 0x0000000602007981 */ /* 0x002ea2000c1e1900 */
[----:B------:R-:W-:-:S05]  /*0120*/  IADD3 R4, P0, PT, R4, UR4, RZ ;  /* 0x0000000404047c10 */ /* 0x000fca000ff1e0ff */
[----:B------:R-:W-:Y:S01]  /*0130*/  IMAD.X R7, RZ, RZ, R7, P0 ;  /* 0x000000ffff077224 */ /* 0x000fe200000e0607 */
[----:B------:R-:W-:-:S04]  /*0140*/  ISETP.GE.U32.AND P0, PT, R4, UR8, PT ;  /* 0x0000000804007c0c */ /* 0x000fc8000bf06070 */
[----:B------:R-:W-:Y:S01]  /*0150*/  ISETP.GE.U32.AND.EX P0, PT, R7, UR9, PT, P0 ;  /* 0x0000000907007c0c */ /* 0x000fe2000bf06100 */
[----:B--2---:R-:W-:-:S05]  /*0160*/  VIADD R5, R0, 0x1 ;  /* 0x0000000100057836 */ /* 0x004fca0000000000 */
[----:B------:R0:W-:Y:S07]  /*0170*/  STG.E desc[UR6][R2.64], R5 ;  /* 0x0000000502007986 */ /* 0x0001ee000c101906 */
[----:B------:R-:W-:Y:S05]  /*0180*/  @!P0 BRA `(.L_x_0) ;  /* 0xfffffffc00d88947 */ /* 0x000fea000383ffff */
[----:B------:R-:W-:Y:S05]  /*0190*/  EXIT ;  /* 0x000000000000794d */ /* 0x000fea0003800000 */
.L_x_1:
[----:B------:R-:W-:-:S00]  /*01a0*/  BRA `(.L_x_1) ;  /* 0xfffffffc00fc7947 */ /* 0x000fc0000383ffff */
[----:B------:R-:W-:-:S00]  /*01b0*/  NOP ;  /* 0x0000000000007918 */ /* 0x000fc00000000000 */
        /* <DEDUP_REMOVED lines=12> */
.L_x_2:


//--------------------- .nv.shared.reserved.0     --------------------------
	.section	.nv.shared.reserved.0,"aw",@nobits
	.weak		__nv_reservedSMEM_offset_0_alias
	.size		__nv_reservedSMEM_offset_0_alias, 0, 64
	.other		__nv_reservedSMEM_offset_0_alias,@"STO_CUDA_RESERVED_SHARED STV_DEFAULT"
__nv_reservedSMEM_offset_0_alias:
	.zero		0
	.zero		64


//--------------------- .nv.constant0._Z3incPim   --------------------------
	.section	.nv.constant0._Z3incPim,"a",@progbits
	.sectionflags	@""
	.align	4
.nv.constant0._Z3incPim:
	.zero		912


//--------------------- SYMBOLS --------------------------

	.type		.nv.reservedSmem.offset0,@object
	.size		.nv.reservedSmem.offset0,0x4
